//
// Generated by NVIDIA NVVM Compiler
//
// Compiler Build ID: CL-36424714
// Cuda compilation tools, release 13.0, V13.0.88
// Based on NVVM 20.0.0
//

.version 9.0
.target sm_100
.address_size 64

	// .globl	_Z10matrix_mulILi32EEvPfS0_S0_iii
// _ZZ10matrix_mulILi32EEvPfS0_S0_iiiE6srcL_s has been demoted
// _ZZ10matrix_mulILi32EEvPfS0_S0_iiiE6srcR_s has been demoted

.visible .entry _Z10matrix_mulILi32EEvPfS0_S0_iii(
	.param .u64 .ptr .align 1 _Z10matrix_mulILi32EEvPfS0_S0_iii_param_0,
	.param .u64 .ptr .align 1 _Z10matrix_mulILi32EEvPfS0_S0_iii_param_1,
	.param .u64 .ptr .align 1 _Z10matrix_mulILi32EEvPfS0_S0_iii_param_2,
	.param .u32 _Z10matrix_mulILi32EEvPfS0_S0_iii_param_3,
	.param .u32 _Z10matrix_mulILi32EEvPfS0_S0_iii_param_4,
	.param .u32 _Z10matrix_mulILi32EEvPfS0_S0_iii_param_5
)
{
	.reg .pred 	%p<3>;
	.reg .b32 	%r<36>;
	.reg .b32 	%f<105>;
	.reg .b64 	%rd<13>;
	// demoted variable
	.shared .align 4 .b8 _ZZ10matrix_mulILi32EEvPfS0_S0_iiiE6srcL_s[4096];
	// demoted variable
	.shared .align 4 .b8 _ZZ10matrix_mulILi32EEvPfS0_S0_iiiE6srcR_s[4096];
	ld.param.u64 	%rd3, [_Z10matrix_mulILi32EEvPfS0_S0_iii_param_0];
	ld.param.u64 	%rd4, [_Z10matrix_mulILi32EEvPfS0_S0_iii_param_1];
	ld.param.u64 	%rd5, [_Z10matrix_mulILi32EEvPfS0_S0_iii_param_2];
	ld.param.u32 	%r20, [_Z10matrix_mulILi32EEvPfS0_S0_iii_param_4];
	ld.param.u32 	%r21, [_Z10matrix_mulILi32EEvPfS0_S0_iii_param_5];
	mov.u32 	%r22, %ctaid.x;
	mov.u32 	%r23, %ctaid.y;
	mov.u32 	%r1, %tid.x;
	mov.u32 	%r2, %tid.y;
	shl.b32 	%r3, %r22, 5;
	mul.lo.s32 	%r4, %r20, %r3;
	shl.b32 	%r5, %r23, 5;
	setp.lt.s32 	%p1, %r20, 1;
	mov.f32 	%f104, 0f00000000;
	@%p1 bra 	$L__BB0_3;
	shl.b32 	%r24, %r1, 7;
	mov.u32 	%r25, _ZZ10matrix_mulILi32EEvPfS0_S0_iiiE6srcL_s;
	add.s32 	%r6, %r25, %r24;
	shl.b32 	%r26, %r2, 2;
	add.s32 	%r7, %r6, %r26;
	mov.u32 	%r27, _ZZ10matrix_mulILi32EEvPfS0_S0_iiiE6srcR_s;
	add.s32 	%r9, %r27, %r26;
	add.s32 	%r8, %r9, %r24;
	mad.lo.s32 	%r28, %r21, %r1, %r2;
	add.s32 	%r34, %r28, %r5;
	add.s32 	%r29, %r1, %r3;
	mad.lo.s32 	%r33, %r20, %r29, %r2;
	shl.b32 	%r12, %r21, 5;
	add.s32 	%r13, %r4, %r20;
	cvta.to.global.u64 	%rd1, %rd4;
	cvta.to.global.u64 	%rd2, %rd5;
	mov.f32 	%f104, 0f00000000;
	mov.u32 	%r35, %r4;
$L__BB0_2:
	mul.wide.s32 	%rd6, %r34, 4;
	add.s64 	%rd7, %rd2, %rd6;
	mul.wide.s32 	%rd8, %r33, 4;
	add.s64 	%rd9, %rd1, %rd8;
	ld.global.f32 	%f6, [%rd9];
	st.shared.f32 	[%r7], %f6;
	ld.global.f32 	%f7, [%rd7];
	st.shared.f32 	[%r8], %f7;
	bar.sync 	0;
	ld.shared.f32 	%f8, [%r6];
	ld.shared.f32 	%f9, [%r9];
	fma.rn.f32 	%f10, %f8, %f9, %f104;
	ld.shared.f32 	%f11, [%r6+4];
	ld.shared.f32 	%f12, [%r9+128];
	fma.rn.f32 	%f13, %f11, %f12, %f10;
	ld.shared.f32 	%f14, [%r6+8];
	ld.shared.f32 	%f15, [%r9+256];
	fma.rn.f32 	%f16, %f14, %f15, %f13;
	ld.shared.f32 	%f17, [%r6+12];
	ld.shared.f32 	%f18, [%r9+384];
	fma.rn.f32 	%f19, %f17, %f18, %f16;
	ld.shared.f32 	%f20, [%r6+16];
	ld.shared.f32 	%f21, [%r9+512];
	fma.rn.f32 	%f22, %f20, %f21, %f19;
	ld.shared.f32 	%f23, [%r6+20];
	ld.shared.f32 	%f24, [%r9+640];
	fma.rn.f32 	%f25, %f23, %f24, %f22;
	ld.shared.f32 	%f26, [%r6+24];
	ld.shared.f32 	%f27, [%r9+768];
	fma.rn.f32 	%f28, %f26, %f27, %f25;
	ld.shared.f32 	%f29, [%r6+28];
	ld.shared.f32 	%f30, [%r9+896];
	fma.rn.f32 	%f31, %f29, %f30, %f28;
	ld.shared.f32 	%f32, [%r6+32];
	ld.shared.f32 	%f33, [%r9+1024];
	fma.rn.f32 	%f34, %f32, %f33, %f31;
	ld.shared.f32 	%f35, [%r6+36];
	ld.shared.f32 	%f36, [%r9+1152];
	fma.rn.f32 	%f37, %f35, %f36, %f34;
	ld.shared.f32 	%f38, [%r6+40];
	ld.shared.f32 	%f39, [%r9+1280];
	fma.rn.f32 	%f40, %f38, %f39, %f37;
	ld.shared.f32 	%f41, [%r6+44];
	ld.shared.f32 	%f42, [%r9+1408];
	fma.rn.f32 	%f43, %f41, %f42, %f40;
	ld.shared.f32 	%f44, [%r6+48];
	ld.shared.f32 	%f45, [%r9+1536];
	fma.rn.f32 	%f46, %f44, %f45, %f43;
	ld.shared.f32 	%f47, [%r6+52];
	ld.shared.f32 	%f48, [%r9+1664];
	fma.rn.f32 	%f49, %f47, %f48, %f46;
	ld.shared.f32 	%f50, [%r6+56];
	ld.shared.f32 	%f51, [%r9+1792];
	fma.rn.f32 	%f52, %f50, %f51, %f49;
	ld.shared.f32 	%f53, [%r6+60];
	ld.shared.f32 	%f54, [%r9+1920];
	fma.rn.f32 	%f55, %f53, %f54, %f52;
	ld.shared.f32 	%f56, [%r6+64];
	ld.shared.f32 	%f57, [%r9+2048];
	fma.rn.f32 	%f58, %f56, %f57, %f55;
	ld.shared.f32 	%f59, [%r6+68];
	ld.shared.f32 	%f60, [%r9+2176];
	fma.rn.f32 	%f61, %f59, %f60, %f58;
	ld.shared.f32 	%f62, [%r6+72];
	ld.shared.f32 	%f63, [%r9+2304];
	fma.rn.f32 	%f64, %f62, %f63, %f61;
	ld.shared.f32 	%f65, [%r6+76];
	ld.shared.f32 	%f66, [%r9+2432];
	fma.rn.f32 	%f67, %f65, %f66, %f64;
	ld.shared.f32 	%f68, [%r6+80];
	ld.shared.f32 	%f69, [%r9+2560];
	fma.rn.f32 	%f70, %f68, %f69, %f67;
	ld.shared.f32 	%f71, [%r6+84];
	ld.shared.f32 	%f72, [%r9+2688];
	fma.rn.f32 	%f73, %f71, %f72, %f70;
	ld.shared.f32 	%f74, [%r6+88];
	ld.shared.f32 	%f75, [%r9+2816];
	fma.rn.f32 	%f76, %f74, %f75, %f73;
	ld.shared.f32 	%f77, [%r6+92];
	ld.shared.f32 	%f78, [%r9+2944];
	fma.rn.f32 	%f79, %f77, %f78, %f76;
	ld.shared.f32 	%f80, [%r6+96];
	ld.shared.f32 	%f81, [%r9+3072];
	fma.rn.f32 	%f82, %f80, %f81, %f79;
	ld.shared.f32 	%f83, [%r6+100];
	ld.shared.f32 	%f84, [%r9+3200];
	fma.rn.f32 	%f85, %f83, %f84, %f82;
	ld.shared.f32 	%f86, [%r6+104];
	ld.shared.f32 	%f87, [%r9+3328];
	fma.rn.f32 	%f88, %f86, %f87, %f85;
	ld.shared.f32 	%f89, [%r6+108];
	ld.shared.f32 	%f90, [%r9+3456];
	fma.rn.f32 	%f91, %f89, %f90, %f88;
	ld.shared.f32 	%f92, [%r6+112];
	ld.shared.f32 	%f93, [%r9+3584];
	fma.rn.f32 	%f94, %f92, %f93, %f91;
	ld.shared.f32 	%f95, [%r6+116];
	ld.shared.f32 	%f96, [%r9+3712];
	fma.rn.f32 	%f97, %f95, %f96, %f94;
	ld.shared.f32 	%f98, [%r6+120];
	ld.shared.f32 	%f99, [%r9+3840];
	fma.rn.f32 	%f100, %f98, %f99, %f97;
	ld.shared.f32 	%f101, [%r6+124];
	ld.shared.f32 	%f102, [%r9+3968];
	fma.rn.f32 	%f104, %f101, %f102, %f100;
	bar.sync 	0;
	add.s32 	%r35, %r35, 32;
	add.s32 	%r34, %r34, %r12;
	add.s32 	%r33, %r33, 32;
	setp.lt.s32 	%p2, %r35, %r13;
	@%p2 bra 	$L__BB0_2;
$L__BB0_3:
	cvta.to.global.u64 	%rd10, %rd3;
	add.s32 	%r30, %r5, %r2;
	add.s32 	%r31, %r30, %r4;
	mad.lo.s32 	%r32, %r20, %r1, %r31;
	mul.wide.s32 	%rd11, %r32, 4;
	add.s64 	%rd12, %rd10, %rd11;
	st.global.f32 	[%rd12], %f104;
	ret;

}


// ===== COMPILED SASS (sm_100) =====

	.target	sm_100

	.elftype	@"ET_EXEC"


//--------------------- .note.nv.tkinfo           --------------------------
	.section	.note.nv.tkinfo,"",@"SHT_NOTE"
	.sectionflags	@"SHF_NOTE_NV_TKINFO"
	.tkinfo
        /*0018*/ 	.word	0x00000002
        /*0030*/ 	.string	""
        /*0030*/ 	.string	"ptxas"
        /*0030*/ 	.string	"Cuda compilation tools, release 13.0, V13.0.88"
        /*0030*/ 	.string	"Build cuda_13.0.r13.0/compiler.36424714_0"
        /*0030*/ 	.string	"-arch sm_100 -m 64 "



//--------------------- .note.nv.cuinfo           --------------------------
	.section	.note.nv.cuinfo,"",@"SHT_NOTE"
	.sectionflags	@"SHF_NOTE_NV_CUINFO"
        /*0018*/ 	.short	0x0002
        /*001a*/ 	.short	0x0064
        /*001c*/ 	.short	0x0082
	.zero		2


//--------------------- .nv.info                  --------------------------
	.section	.nv.info,"",@"SHT_CUDA_INFO"
	.align	4


	//----- nvinfo : EIATTR_REGCOUNT
	.align		4
        /*0000*/ 	.byte	0x04, 0x2f
        /*0002*/ 	.short	(.L_1 - .L_0)
	.align		4
.L_0:
        /*0004*/ 	.word	index@(_Z10matrix_mulILi32EEvPfS0_S0_iii)
        /*0008*/ 	.word	0x00000020


	//----- nvinfo : EIATTR_FRAME_SIZE
	.align		4
.L_1:
        /*000c*/ 	.byte	0x04, 0x11
        /*000e*/ 	.short	(.L_3 - .L_2)
	.align		4
.L_2:
        /*0010*/ 	.word	index@(_Z10matrix_mulILi32EEvPfS0_S0_iii)
        /*0014*/ 	.word	0x00000000


	//----- nvinfo : EIATTR_MIN_STACK_SIZE
	.align		4
.L_3:
        /*0018*/ 	.byte	0x04, 0x12
        /*001a*/ 	.short	(.L_5 - .L_4)
	.align		4
.L_4:
        /*001c*/ 	.word	index@(_Z10matrix_mulILi32EEvPfS0_S0_iii)
        /*0020*/ 	.word	0x00000000
.L_5:


//--------------------- .nv.compat                --------------------------
	.section	.nv.compat,"",@"SHT_CUDA_COMPAT_INFO"
	.align	4
        /*0000*/ 	.byte	0x02, 0x09, 0x00, 0x00, 0x02, 0x02, 0x01, 0x00, 0x02, 0x05, 0x05, 0x00, 0x03, 0x07, 0x01, 0x01
        /*0010*/ 	.byte	0x02, 0x03, 0x00, 0x00, 0x02, 0x06, 0x01, 0x00, 0x04, 0x0b, 0x08, 0x00, 0x09, 0x00, 0x00, 0x00
        /*0020*/ 	.byte	0x00, 0x00, 0x00, 0x00


//--------------------- .nv.info._Z10matrix_mulILi32EEvPfS0_S0_iii --------------------------
	.section	.nv.info._Z10matrix_mulILi32EEvPfS0_S0_iii,"",@"SHT_CUDA_INFO"
	.sectionflags	@""
	.align	4


	//----- nvinfo : EIATTR_CUDA_API_VERSION
	.align		4
        /*0000*/ 	.byte	0x04, 0x37
        /*0002*/ 	.short	(.L_7 - .L_6)
.L_6:
        /*0004*/ 	.word	0x00000082


	//----- nvinfo : EIATTR_KPARAM_INFO
	.align		4
.L_7:
        /*0008*/ 	.byte	0x04, 0x17
        /*000a*/ 	.short	(.L_9 - .L_8)
.L_8:
        /*000c*/ 	.word	0x00000000
        /*0010*/ 	.short	0x0005
        /*0012*/ 	.short	0x0020
        /*0014*/ 	.byte	0x00, 0xf0, 0x11, 0x00


	//----- nvinfo : EIATTR_KPARAM_INFO
	.align		4
.L_9:
        /*0018*/ 	.byte	0x04, 0x17
        /*001a*/ 	.short	(.L_11 - .L_10)
.L_10:
        /*001c*/ 	.word	0x00000000
        /*0020*/ 	.short	0x0004
        /*0022*/ 	.short	0x001c
        /*0024*/ 	.byte	0x00, 0xf0, 0x11, 0x00


	//----- nvinfo : EIATTR_KPARAM_INFO
	.align		4
.L_11:
        /*0028*/ 	.byte	0x04, 0x17
        /*002a*/ 	.short	(.L_13 - .L_12)
.L_12:
        /*002c*/ 	.word	0x00000000
        /*0030*/ 	.short	0x0003
        /*0032*/ 	.short	0x0018
        /*0034*/ 	.byte	0x00, 0xf0, 0x11, 0x00


	//----- nvinfo : EIATTR_KPARAM_INFO
	.align		4
.L_13:
        /*0038*/ 	.byte	0x04, 0x17
        /*003a*/ 	.short	(.L_15 - .L_14)
.L_14:
        /*003c*/ 	.word	0x00000000
        /*0040*/ 	.short	0x0002
        /*0042*/ 	.short	0x0010
        /*0044*/ 	.byte	0x00, 0xf5, 0x21, 0x00


	//----- nvinfo : EIATTR_KPARAM_INFO
	.align		4
.L_15:
        /*0048*/ 	.byte	0x04, 0x17
        /*004a*/ 	.short	(.L_17 - .L_16)
.L_16:
        /*004c*/ 	.word	0x00000000
        /*0050*/ 	.short	0x0001
        /*0052*/ 	.short	0x0008
        /*0054*/ 	.byte	0x00, 0xf5, 0x21, 0x00


	//----- nvinfo : EIATTR_KPARAM_INFO
	.align		4
.L_17:
        /*0058*/ 	.byte	0x04, 0x17
        /*005a*/ 	.short	(.L_19 - .L_18)
.L_18:
        /*005c*/ 	.word	0x00000000
        /*0060*/ 	.short	0x0000
        /*0062*/ 	.short	0x0000
        /*0064*/ 	.byte	0x00, 0xf5, 0x21, 0x00


	//----- nvinfo : EIATTR_SPARSE_MMA_MASK
	.align		4
.L_19:
        /*0068*/ 	.byte	0x03, 0x50
        /*006a*/ 	.short	0x0000


	//----- nvinfo : EIATTR_MAXREG_COUNT
	.align		4
        /*006c*/ 	.byte	0x03, 0x1b
        /*006e*/ 	.short	0x00ff


	//----- nvinfo : EIATTR_NUM_BARRIERS
	.align		4
        /*0070*/ 	.byte	0x02, 0x4c
        /*0072*/ 	.byte	0x01
	.zero		1


	//----- nvinfo : EIATTR_MERCURY_ISA_VERSION
	.align		4
        /*0074*/ 	.byte	0x03, 0x5f
        /*0076*/ 	.short	0x0101


	//----- nvinfo : EIATTR_VRC_CTA_INIT_COUNT
	.align		4
        /*0078*/ 	.byte	0x02, 0x4a
	.zero		1
	.zero		1


	//----- nvinfo : EIATTR_EXIT_INSTR_OFFSETS
	.align		4
        /*007c*/ 	.byte	0x04, 0x1c
        /*007e*/ 	.short	(.L_21 - .L_20)


	//   ....[0]....
.L_20:
        /*0080*/ 	.word	0x000007a0


	//----- nvinfo : EIATTR_CBANK_PARAM_SIZE
	.align		4
.L_21:
        /*0084*/ 	.byte	0x03, 0x19
        /*0086*/ 	.short	0x0024


	//----- nvinfo : EIATTR_PARAM_CBANK
	.align		4
        /*0088*/ 	.byte	0x04, 0x0a
        /*008a*/ 	.short	(.L_23 - .L_22)
	.align		4
.L_22:
        /*008c*/ 	.word	index@(.nv.constant0._Z10matrix_mulILi32EEvPfS0_S0_iii)
        /*0090*/ 	.short	0x0380
        /*0092*/ 	.short	0x0024


	//----- nvinfo : EIATTR_SW_WAR
	.align		4
.L_23:
        /*0094*/ 	.byte	0x04, 0x36
        /*0096*/ 	.short	(.L_25 - .L_24)
.L_24:
        /*0098*/ 	.word	0x00000008
.L_25:


//--------------------- .nv.callgraph             --------------------------
	.section	.nv.callgraph,"",@"SHT_CUDA_CALLGRAPH"
	.align	4
	.sectionentsize	8
	.align		4
        /*0000*/ 	.word	0x00000000
	.align		4
        /*0004*/ 	.word	0xffffffff
	.align		4
        /*0008*/ 	.word	0x00000000
	.align		4
        /*000c*/ 	.word	0xfffffffe
	.align		4
        /*0010*/ 	.word	0x00000000
	.align		4
        /*0014*/ 	.word	0xfffffffd
	.align		4
        /*0018*/ 	.word	0x00000000
	.align		4
        /*001c*/ 	.word	0xfffffffc


//--------------------- .text._Z10matrix_mulILi32EEvPfS0_S0_iii --------------------------
	.section	.text._Z10matrix_mulILi32EEvPfS0_S0_iii,"ax",@progbits
	.align	128
        .global         _Z10matrix_mulILi32EEvPfS0_S0_iii
        .type           _Z10matrix_mulILi32EEvPfS0_S0_iii,@function
        .size           _Z10matrix_mulILi32EEvPfS0_S0_iii,(.L_x_3 - _Z10matrix_mulILi32EEvPfS0_S0_iii)
        .other          _Z10matrix_mulILi32EEvPfS0_S0_iii,@"STO_CUDA_ENTRY STV_DEFAULT"
_Z10matrix_mulILi32EEvPfS0_S0_iii:
.text._Z10matrix_mulILi32EEvPfS0_S0_iii:
[----:B------:R-:W-:Y:S01]  /*0000*/  LDC R1, c[0x0][0x37c] ;  /* 0x0000df00ff017b82 */ /* 0x000fe20000000800 */
[----:B------:R-:W0:Y:S07]  /*0010*/  LDCU UR9, c[0x0][0x39c] ;  /* 0x00007380ff0977ac */ /* 0x000e2e0008000800 */
[----:B------:R-:W1:Y:S01]  /*0020*/  S2UR UR4, SR_CTAID.X ;  /* 0x00000000000479c3 */ /* 0x000e620000002500 */
[----:B------:R-:W2:Y:S01]  /*0030*/  S2R R0, SR_CTAID.Y ;  /* 0x0000000000007919 */ /* 0x000ea20000002600 */
[----:B------:R-:W-:Y:S01]  /*0040*/  HFMA2 R19, -RZ, RZ, 0, 0 ;  /* 0x00000000ff137431 */ /* 0x000fe200000001ff */
[----:B------:R-:W3:Y:S01]  /*0050*/  LDCU.64 UR10, c[0x0][0x358] ;  /* 0x00006b00ff0a77ac */ /* 0x000ee20008000a00 */
[----:B------:R-:W4:Y:S01]  /*0060*/  S2R R3, SR_TID.Y ;  /* 0x0000000000037919 */ /* 0x000f220000002200 */
[----:B------:R-:W2:Y:S01]  /*0070*/  S2R R2, SR_TID.X ;  /* 0x0000000000027919 */ /* 0x000ea20000002100 */
[----:B0-----:R-:W-:-:S02]  /*0080*/  UISETP.GE.AND UP0, UPT, UR9, 0x1, UPT ;  /* 0x000000010900788c */ /* 0x001fc4000bf06270 */
[----:B-1----:R-:W-:-:S04]  /*0090*/  USHF.L.U32 UR4, UR4, 0x5, URZ ;  /* 0x0000000504047899 */ /* 0x002fc800080006ff */
[----:B------:R-:W-:-:S03]  /*00a0*/  UIMAD UR5, UR4, UR9, URZ ;  /* 0x00000009040572a4 */ /* 0x000fc6000f8e02ff */
[----:B---3--:R-:W-:Y:S09]  /*00b0*/  BRA.U !UP0, `(.L_x_0) ;  /* 0x0000000508a07547 */ /* 0x008ff2000b800000 */
[----:B------:R-:W0:Y:S01]  /*00c0*/  S2UR UR8, SR_CgaCtaId ;  /* 0x00000000000879c3 */ /* 0x000e220000008800 */
[----:B------:R-:W-:Y:S01]  /*00d0*/  UMOV UR6, 0x400 ;  /* 0x0000040000067882 */ /* 0x000fe20000000000 */
[----:B--2---:R-:W-:Y:S01]  /*00e0*/  IADD3 R6, PT, PT, R2, UR4, RZ ;  /* 0x0000000402067c10 */ /* 0x004fe2000fffe0ff */
[----:B------:R-:W-:Y:S01]  /*00f0*/  UIADD3 UR7, UPT, UPT, UR6, 0x1000, URZ ;  /* 0x0000100006077890 */ /* 0x000fe2000fffe0ff */
[----:B------:R-:W-:Y:S01]  /*0100*/  MOV R19, RZ ;  /* 0x000000ff00137202 */ /* 0x000fe20000000f00 */
[----:B------:R-:W-:Y:S02]  /*0110*/  UMOV UR4, UR5 ;  /* 0x0000000500047c82 */ /* 0x000fe40008000000 */
[----:B----4-:R-:W-:Y:S01]  /*0120*/  IMAD R5, R6, UR9, R3 ;  /* 0x0000000906057c24 */ /* 0x010fe2000f8e0203 */
[----:B------:R-:W1:Y:S08]  /*0130*/  LDC R4, c[0x0][0x3a0] ;  /* 0x0000e800ff047b82 */ /* 0x000e700000000800 */
[----:B------:R-:W2:Y:S08]  /*0140*/  LDC.64 R22, c[0x0][0x390] ;  /* 0x0000e400ff167b82 */ /* 0x000eb00000000a00 */
[----:B------:R-:W3:Y:S01]  /*0150*/  LDC.64 R20, c[0x0][0x388] ;  /* 0x0000e200ff147b82 */ /* 0x000ee20000000a00 */
[----:B0-----:R-:W-:-:S02]  /*0160*/  ULEA UR6, UR8, UR6, 0x18 ;  /* 0x0000000608067291 */ /* 0x001fc4000f8ec0ff */
[----:B------:R-:W-:Y:S02]  /*0170*/  ULEA UR7, UR8, UR7, 0x18 ;  /* 0x0000000708077291 */ /* 0x000fe4000f8ec0ff */
[----:B------:R-:W-:Y:S02]  /*0180*/  UIADD3 UR8, UPT, UPT, UR5, UR9, URZ ;  /* 0x0000000905087290 */ /* 0x000fe4000fffe0ff */
[C---:B------:R-:W-:Y:S01]  /*0190*/  LEA R18, R2.reuse, UR6, 0x7 ;  /* 0x0000000602127c11 */ /* 0x040fe2000f8e38ff */
[----:B-1----:R-:W-:Y:S01]  /*01a0*/  IMAD R7, R2, R4, R3 ;  /* 0x0000000402077224 */ /* 0x002fe200078e0203 */
[C---:B------:R-:W-:Y:S02]  /*01b0*/  LEA R17, R3.reuse, UR7, 0x2 ;  /* 0x0000000703117c11 */ /* 0x040fe4000f8e10ff */
[----:B------:R-:W-:Y:S02]  /*01c0*/  LEA R16, R3, R18, 0x2 ;  /* 0x0000001203107211 */ /* 0x000fe400078e10ff */
[----:B------:R-:W-:-:S02]  /*01d0*/  LEA R7, R0, R7, 0x5 ;  /* 0x0000000700077211 */ /* 0x000fc400078e28ff */
[----:B------:R-:W-:-:S07]  /*01e0*/  LEA R6, R2, R17, 0x7 ;  /* 0x0000001102067211 */ /* 0x000fce00078e38ff */
.L_x_1:
[----:B---3--:R-:W-:-:S04]  /*01f0*/  IMAD.WIDE R8, R5, 0x4, R20 ;  /* 0x0000000405087825 */ /* 0x008fc800078e0214 */
[----:B--2---:R-:W-:Y:S02]  /*0200*/  IMAD.WIDE R10, R7, 0x4, R22 ;  /* 0x00000004070a7825 */ /* 0x004fe400078e0216 */
[----:B------:R-:W2:Y:S04]  /*0210*/  LDG.E R9, desc[UR10][R8.64] ;  /* 0x0000000a08097981 */ /* 0x000ea8000c1e1900 */
[----:B------:R-:W3:Y:S01]  /*0220*/  LDG.E R27, desc[UR10][R10.64] ;  /* 0x0000000a0a1b7981 */ /* 0x000ee2000c1e1900 */
[----:B------:R-:W-:Y:S01]  /*0230*/  UIADD3 UR4, UPT, UPT, UR4, 0x20, URZ ;  /* 0x0000002004047890 */ /* 0x000fe2000fffe0ff */
[----:B------:R-:W-:Y:S02]  /*0240*/  IADD3 R5, PT, PT, R5, 0x20, RZ ;  /* 0x0000002005057810 */ /* 0x000fe40007ffe0ff */
[----:B------:R-:W-:Y:S01]  /*0250*/  LEA R7, R4, R7, 0x5 ;  /* 0x0000000704077211 */ /* 0x000fe200078e28ff */
[----:B------:R-:W-:Y:S01]  /*0260*/  UISETP.GE.AND UP0, UPT, UR4, UR8, UPT ;  /* 0x000000080400728c */ /* 0x000fe2000bf06270 */
[----:B--2---:R-:W-:Y:S04]  /*0270*/  STS [R16], R9 ;  /* 0x0000000910007388 */ /* 0x004fe80000000800 */
[----:B---3--:R-:W-:Y:S01]  /*0280*/  STS [R6], R27 ;  /* 0x0000001b06007388 */ /* 0x008fe20000000800 */
[----:B------:R-:W-:Y:S06]  /*0290*/  BAR.SYNC.DEFER_BLOCKING 0x0 ;  /* 0x0000000000007b1d */ /* 0x000fec0000010000 */
[----:B------:R-:W-:Y:S04]  /*02a0*/  LDS R24, [R17] ;  /* 0x0000000011187984 */ /* 0x000fe80000000800 */
[----:B------:R-:W0:Y:S04]  /*02b0*/  LDS.128 R12, [R18] ;  /* 0x00000000120c7984 */ /* 0x000e280000000c00 */
[----:B------:R-:W1:Y:S04]  /*02c0*/  LDS R29, [R17+0x80] ;  /* 0x00008000111d7984 */ /* 0x000e680000000800 */
[----:B------:R-:W2:Y:S04]  /*02d0*/  LDS R25, [R17+0x100] ;  /* 0x0001000011197984 */ /* 0x000ea80000000800 */
[----:B------:R-:W-:Y:S01]  /*02e0*/  LDS.128 R8, [R18+0x10] ;  /* 0x0000100012087984 */ /* 0x000fe20000000c00 */
[----:B0-----:R-:W-:-:S03]  /*02f0*/  FFMA R12, R12, R24, R19 ;  /* 0x000000180c0c7223 */ /* 0x001fc60000000013 */
[----:B------:R-:W0:Y:S01]  /*0300*/  LDS R19, [R17+0x180] ;  /* 0x0001800011137984 */ /* 0x000e220000000800 */
[----:B-1----:R-:W-:-:S03]  /*0310*/  FFMA R24, R29, R13, R12 ;  /* 0x0000000d1d187223 */ /* 0x002fc6000000000c */
[----:B------:R-:W1:Y:S01]  /*0320*/  LDS R13, [R17+0x200] ;  /* 0x00020000110d7984 */ /* 0x000e620000000800 */
[----:B--2---:R-:W-:-:S03]  /*0330*/  FFMA R14, R25, R14, R24 ;  /* 0x0000000e190e7223 */ /* 0x004fc60000000018 */
[----:B------:R-:W2:Y:S04]  /*0340*/  LDS R12, [R17+0x280] ;  /* 0x00028000110c7984 */ /* 0x000ea80000000800 */
[----:B------:R-:W-:Y:S01]  /*0350*/  LDS R25, [R17+0x380] ;  /* 0x0003800011197984 */ /* 0x000fe20000000800 */
[----:B0-----:R-:W-:-:S03]  /*0360*/  FFMA R15, R19, R15, R14 ;  /* 0x0000000f130f7223 */ /* 0x001fc6000000000e */
[----:B------:R-:W0:Y:S01]  /*0370*/  LDS R19, [R17+0x300] ;  /* 0x0003000011137984 */ /* 0x000e220000000800 */
[----:B-1----:R-:W-:-:S03]  /*0380*/  FFMA R13, R8, R13, R15 ;  /* 0x0000000d080d7223 */ /* 0x002fc6000000000f */
[----:B------:R-:W-:Y:S01]  /*0390*/  LDS R8, [R17+0x480] ;  /* 0x0004800011087984 */ /* 0x000fe20000000800 */
[----:B--2---:R-:W-:-:S03]  /*03a0*/  FFMA R24, R12, R9, R13 ;  /* 0x000000090c187223 */ /* 0x004fc6000000000d */
[----:B------:R-:W-:Y:S04]  /*03b0*/  LDS R9, [R17+0x400] ;  /* 0x0004000011097984 */ /* 0x000fe80000000800 */
[----:B------:R-:W1:Y:S01]  /*03c0*/  LDS.128 R12, [R18+0x20] ;  /* 0x00002000120c7984 */ /* 0x000e620000000c00 */
[----:B0-----:R-:W-:-:S03]  /*03d0*/  FFMA R10, R19, R10, R24 ;  /* 0x0000000a130a7223 */ /* 0x001fc60000000018 */
[----:B------:R-:W0:Y:S01]  /*03e0*/  LDS R19, [R17+0x500] ;  /* 0x0005000011137984 */ /* 0x000e220000000800 */
[----:B------:R-:W-:-:S03]  /*03f0*/  FFMA R11, R25, R11, R10 ;  /* 0x0000000b190b7223 */ /* 0x000fc6000000000a */
[----:B------:R-:W2:Y:S01]  /*0400*/  LDS R25, [R17+0x580] ;  /* 0x0005800011197984 */ /* 0x000ea20000000800 */
[----:B-1----:R-:W-:-:S03]  /*0410*/  FFMA R9, R12, R9, R11 ;  /* 0x000000090c097223 */ /* 0x002fc6000000000b */
[----:B------:R-:W-:Y:S01]  /*0420*/  LDS R12, [R17+0x680] ;  /* 0x00068000110c7984 */ /* 0x000fe20000000800 */
[----:B------:R-:W-:-:S03]  /*0430*/  FFMA R24, R8, R13, R9 ;  /* 0x0000000d08187223 */ /* 0x000fc60000000009 */
[----:B------:R-:W-:Y:S04]  /*0440*/  LDS R13, [R17+0x600] ;  /* 0x00060000110d7984 */ /* 0x000fe80000000800 */
[----:B------:R-:W1:Y:S01]  /*0450*/  LDS.128 R8, [R18+0x30] ;  /* 0x0000300012087984 */ /* 0x000e620000000c00 */
[----:B0-----:R-:W-:-:S03]  /*0460*/  FFMA R14, R19, R14, R24 ;  /* 0x0000000e130e7223 */ /* 0x001fc60000000018 */
[----:B------:R-:W0:Y:S01]  /*0470*/  LDS R19, [R17+0x700] ;  /* 0x0007000011137984 */ /* 0x000e220000000800 */
[----:B--2---:R-:W-:-:S03]  /*0480*/  FFMA R15, R25, R15, R14 ;  /* 0x0000000f190f7223 */ /* 0x004fc6000000000e */
        /* <DEDUP_REMOVED lines=16> */
[----:B------:R-:W-:Y:S01]  /*0590*/  LDS R24, [R17+0xc80] ;  /* 0x000c800011187984 */ /* 0x000fe20000000800 */
[----:B--2---:R-:W-:-:S03]  /*05a0*/  FFMA R15, R25, R15, R14 ;  /* 0x0000000f190f7223 */ /* 0x004fc6000000000e */
[----:B------:R-:W0:Y:S04]  /*05b0*/  LDS R25, [R17+0xb00] ;  /* 0x000b000011197984 */ /* 0x000e280000000800 */
[----:B------:R-:W-:Y:S01]  /*05c0*/  LDS R19, [R17+0xd00] ;  /* 0x000d000011137984 */ /* 0x000fe20000000800 */
[----:B-1----:R-:W-:-:S03]  /*05d0*/  FFMA R13, R8, R13, R15 ;  /* 0x0000000d080d7223 */ /* 0x002fc6000000000f */
[----:B------:R-:W1:Y:S01]  /*05e0*/  LDS R8, [R17+0xb80] ;  /* 0x000b800011087984 */ /* 0x000e620000000800 */
[----:B------:R-:W-:-:S03]  /*05f0*/  FFMA R26, R12, R9, R13 ;  /* 0x000000090c1a7223 */ /* 0x000fc6000000000d */
[----:B------:R-:W-:Y:S04]  /*0600*/  LDS R9, [R17+0xc00] ;  /* 0x000c000011097984 */ /* 0x000fe80000000800 */
[----:B------:R-:W2:Y:S01]  /*0610*/  LDS.128 R12, [R18+0x60] ;  /* 0x00006000120c7984 */ /* 0x000ea20000000c00 */
[----:B0-----:R-:W-:-:S04]  /*0620*/  FFMA R25, R25, R10, R26 ;  /* 0x0000000a19197223 */ /* 0x001fc8000000001a */
[----:B-1----:R-:W-:Y:S02]  /*0630*/  FFMA R11, R8, R11, R25 ;  /* 0x0000000b080b7223 */ /* 0x002fe40000000019 */
[----:B------:R-:W-:Y:S02]  /*0640*/  LDS R25, [R17+0xf80] ;  /* 0x000f800011197984 */ /* 0x000fe40000000800 */
[----:B--2---:R-:W-:Y:S02]  /*0650*/  FFMA R9, R12, R9, R11 ;  /* 0x000000090c097223 */ /* 0x004fe4000000000b */
[----:B------:R-:W0:Y:S02]  /*0660*/  LDS R12, [R17+0xd80] ;  /* 0x000d8000110c7984 */ /* 0x000e240000000800 */
[----:B------:R-:W-:Y:S02]  /*0670*/  FFMA R26, R24, R13, R9 ;  /* 0x0000000d181a7223 */ /* 0x000fe40000000009 */
[----:B------:R-:W-:Y:S02]  /*0680*/  LDS R13, [R17+0xe00] ;  /* 0x000e0000110d7984 */ /* 0x000fe40000000800 */
[----:B------:R-:W-:-:S02]  /*0690*/  FFMA R19, R19, R14, R26 ;  /* 0x0000000e13137223 */ /* 0x000fc4000000001a */
[----:B------:R-:W1:Y:S04]  /*06a0*/  LDS.128 R8, [R18+0x70] ;  /* 0x0000700012087984 */ /* 0x000e680000000c00 */
[----:B------:R-:W2:Y:S04]  /*06b0*/  LDS R24, [R17+0xe80] ;  /* 0x000e800011187984 */ /* 0x000ea80000000800 */
[----:B------:R-:W3:Y:S01]  /*06c0*/  LDS R14, [R17+0xf00] ;  /* 0x000f0000110e7984 */ /* 0x000ee20000000800 */
[----:B0-----:R-:W-:-:S04]  /*06d0*/  FFMA R15, R12, R15, R19 ;  /* 0x0000000f0c0f7223 */ /* 0x001fc80000000013 */
[----:B-1----:R-:W-:-:S04]  /*06e0*/  FFMA R13, R8, R13, R15 ;  /* 0x0000000d080d7223 */ /* 0x002fc8000000000f */
[----:B--2---:R-:W-:-:S04]  /*06f0*/  FFMA R9, R24, R9, R13 ;  /* 0x0000000918097223 */ /* 0x004fc8000000000d */
[----:B---3--:R-:W-:-:S04]  /*0700*/  FFMA R10, R14, R10, R9 ;  /* 0x0000000a0e0a7223 */ /* 0x008fc80000000009 */
[----:B------:R-:W-:Y:S01]  /*0710*/  FFMA R19, R25, R11, R10 ;  /* 0x0000000b19137223 */ /* 0x000fe2000000000a */
[----:B------:R-:W-:Y:S06]  /*0720*/  BAR.SYNC.DEFER_BLOCKING 0x0 ;  /* 0x0000000000007b1d */ /* 0x000fec0000010000 */
[----:B------:R-:W-:Y:S05]  /*0730*/  BRA.U !UP0, `(.L_x_1) ;  /* 0xfffffff908ac7547 */ /* 0x000fea000b83ffff */
.L_x_0:
[----:B------:R-:W0:Y:S01]  /*0740*/  LDC.64 R4, c[0x0][0x380] ;  /* 0x0000e000ff047b82 */ /* 0x000e220000000a00 */
[----:B--2-4-:R-:W-:-:S04]  /*0750*/  LEA R0, R0, R3, 0x5 ;  /* 0x0000000300007211 */ /* 0x014fc800078e28ff */
[----:B------:R-:W-:-:S05]  /*0760*/  IADD3 R3, PT, PT, R0, UR5, RZ ;  /* 0x0000000500037c10 */ /* 0x000fca000fffe0ff */
[----:B------:R-:W-:-:S04]  /*0770*/  IMAD R3, R2, UR9, R3 ;  /* 0x0000000902037c24 */ /* 0x000fc8000f8e0203 */
[----:B0-----:R-:W-:-:S05]  /*0780*/  IMAD.WIDE R2, R3, 0x4, R4 ;  /* 0x0000000403027825 */ /* 0x001fca00078e0204 */
[----:B------:R-:W-:Y:S01]  /*0790*/  STG.E desc[UR10][R2.64], R19 ;  /* 0x0000001302007986 */ /* 0x000fe2000c10190a */
[----:B------:R-:W-:Y:S05]  /*07a0*/  EXIT ;  /* 0x000000000000794d */ /* 0x000fea0003800000 */
.L_x_2:
[----:B------:R-:W-:-:S00]  /*07b0*/  BRA `(.L_x_2) ;  /* 0xfffffffc00fc7947 */ /* 0x000fc0000383ffff */
[----:B------:R-:W-:-:S00]  /*07c0*/  NOP ;  /* 0x0000000000007918 */ /* 0x000fc00000000000 */
        /* <DEDUP_REMOVED lines=11> */
.L_x_3:


//--------------------- .nv.shared._Z10matrix_mulILi32EEvPfS0_S0_iii --------------------------
	.section	.nv.shared._Z10matrix_mulILi32EEvPfS0_S0_iii,"aw",@nobits
	.sectionflags	@""
	.align	4
.nv.shared._Z10matrix_mulILi32EEvPfS0_S0_iii:
	.zero		9216


//--------------------- .nv.shared.reserved.0     --------------------------
	.section	.nv.shared.reserved.0,"aw",@nobits
	.weak		__nv_reservedSMEM_offset_0_alias
	.size		__nv_reservedSMEM_offset_0_alias, 0, 64
	.other		__nv_reservedSMEM_offset_0_alias,@"STO_CUDA_RESERVED_SHARED STV_DEFAULT"
__nv_reservedSMEM_offset_0_alias:
	.zero		0
	.zero		64


//--------------------- .nv.constant0._Z10matrix_mulILi32EEvPfS0_S0_iii --------------------------
	.section	.nv.constant0._Z10matrix_mulILi32EEvPfS0_S0_iii,"a",@progbits
	.sectionflags	@""
	.align	4
.nv.constant0._Z10matrix_mulILi32EEvPfS0_S0_iii:
	.zero		932


//--------------------- SYMBOLS --------------------------

	.type		.nv.reservedSmem.offset0,@object
	.size		.nv.reservedSmem.offset0,0x4
	.type		.nv.reservedSmem.cap,@object
	.size		.nv.reservedSmem.cap,0x4
